//
// Generated by NVIDIA NVVM Compiler
//
// Compiler Build ID: CL-36424714
// Cuda compilation tools, release 13.0, V13.0.88
// Based on NVVM 20.0.0
//

.version 9.0
.target sm_100
.address_size 64

	// .globl	_Z10mult_tablePmS_S_m

.visible .entry _Z10mult_tablePmS_S_m(
	.param .u64 .ptr .align 1 _Z10mult_tablePmS_S_m_param_0,
	.param .u64 .ptr .align 1 _Z10mult_tablePmS_S_m_param_1,
	.param .u64 .ptr .align 1 _Z10mult_tablePmS_S_m_param_2,
	.param .u64 _Z10mult_tablePmS_S_m_param_3
)
{
	.reg .pred 	%p<2>;
	.reg .b32 	%r<5>;
	.reg .b64 	%rd<16>;

	ld.param.u64 	%rd2, [_Z10mult_tablePmS_S_m_param_0];
	ld.param.u64 	%rd3, [_Z10mult_tablePmS_S_m_param_1];
	ld.param.u64 	%rd4, [_Z10mult_tablePmS_S_m_param_2];
	ld.param.u64 	%rd5, [_Z10mult_tablePmS_S_m_param_3];
	mov.u32 	%r1, %tid.x;
	mov.u32 	%r2, %ctaid.x;
	mov.u32 	%r3, %ntid.x;
	mad.lo.s32 	%r4, %r2, %r3, %r1;
	cvt.s64.s32 	%rd1, %r4;
	setp.le.u64 	%p1, %rd5, %rd1;
	@%p1 bra 	$L__BB0_2;
	cvta.to.global.u64 	%rd6, %rd2;
	cvta.to.global.u64 	%rd7, %rd3;
	cvta.to.global.u64 	%rd8, %rd4;
	shl.b64 	%rd9, %rd1, 3;
	add.s64 	%rd10, %rd6, %rd9;
	ld.global.u64 	%rd11, [%rd10];
	add.s64 	%rd12, %rd7, %rd9;
	ld.global.u64 	%rd13, [%rd12];
	mul.lo.s64 	%rd14, %rd13, %rd11;
	add.s64 	%rd15, %rd8, %rd9;
	st.global.u64 	[%rd15], %rd14;
$L__BB0_2:
	ret;

}


// ===== COMPILED SASS (sm_100) =====

	.target	sm_100

	.elftype	@"ET_EXEC"


//--------------------- .note.nv.tkinfo           --------------------------
	.section	.note.nv.tkinfo,"",@"SHT_NOTE"
	.sectionflags	@"SHF_NOTE_NV_TKINFO"
	.tkinfo
        /*0018*/ 	.word	0x00000002
        /*0030*/ 	.string	""
        /*0030*/ 	.string	"ptxas"
        /*0030*/ 	.string	"Cuda compilation tools, release 13.0, V13.0.88"
        /*0030*/ 	.string	"Build cuda_13.0.r13.0/compiler.36424714_0"
        /*0030*/ 	.string	"-arch sm_100 -m 64 "



//--------------------- .note.nv.cuinfo           --------------------------
	.section	.note.nv.cuinfo,"",@"SHT_NOTE"
	.sectionflags	@"SHF_NOTE_NV_CUINFO"
        /*0018*/ 	.short	0x0002
        /*001a*/ 	.short	0x0064
        /*001c*/ 	.short	0x0082
	.zero		2


//--------------------- .nv.info                  --------------------------
	.section	.nv.info,"",@"SHT_CUDA_INFO"
	.align	4


	//----- nvinfo : EIATTR_REGCOUNT
	.align		4
        /*0000*/ 	.byte	0x04, 0x2f
        /*0002*/ 	.short	(.L_1 - .L_0)
	.align		4
.L_0:
        /*0004*/ 	.word	index@(_Z10mult_tablePmS_S_m)
        /*0008*/ 	.word	0x0000000e


	//----- nvinfo : EIATTR_FRAME_SIZE
	.align		4
.L_1:
        /*000c*/ 	.byte	0x04, 0x11
        /*000e*/ 	.short	(.L_3 - .L_2)
	.align		4
.L_2:
        /*0010*/ 	.word	index@(_Z10mult_tablePmS_S_m)
        /*0014*/ 	.word	0x00000000


	//----- nvinfo : EIATTR_MIN_STACK_SIZE
	.align		4
.L_3:
        /*0018*/ 	.byte	0x04, 0x12
        /*001a*/ 	.short	(.L_5 - .L_4)
	.align		4
.L_4:
        /*001c*/ 	.word	index@(_Z10mult_tablePmS_S_m)
        /*0020*/ 	.word	0x00000000
.L_5:


//--------------------- .nv.compat                --------------------------
	.section	.nv.compat,"",@"SHT_CUDA_COMPAT_INFO"
	.align	4
        /*0000*/ 	.byte	0x02, 0x09, 0x00, 0x00, 0x02, 0x02, 0x01, 0x00, 0x02, 0x05, 0x05, 0x00, 0x03, 0x07, 0x01, 0x01
        /*0010*/ 	.byte	0x02, 0x03, 0x00, 0x00, 0x02, 0x06, 0x01, 0x00, 0x04, 0x0b, 0x08, 0x00, 0x09, 0x00, 0x00, 0x00
        /*0020*/ 	.byte	0x00, 0x00, 0x00, 0x00


//--------------------- .nv.info._Z10mult_tablePmS_S_m --------------------------
	.section	.nv.info._Z10mult_tablePmS_S_m,"",@"SHT_CUDA_INFO"
	.sectionflags	@""
	.align	4


	//----- nvinfo : EIATTR_CUDA_API_VERSION
	.align		4
        /*0000*/ 	.byte	0x04, 0x37
        /*0002*/ 	.short	(.L_7 - .L_6)
.L_6:
        /*0004*/ 	.word	0x00000082


	//----- nvinfo : EIATTR_KPARAM_INFO
	.align		4
.L_7:
        /*0008*/ 	.byte	0x04, 0x17
        /*000a*/ 	.short	(.L_9 - .L_8)
.L_8:
        /*000c*/ 	.word	0x00000000
        /*0010*/ 	.short	0x0003
        /*0012*/ 	.short	0x0018
        /*0014*/ 	.byte	0x00, 0xf0, 0x21, 0x00


	//----- nvinfo : EIATTR_KPARAM_INFO
	.align		4
.L_9:
        /*0018*/ 	.byte	0x04, 0x17
        /*001a*/ 	.short	(.L_11 - .L_10)
.L_10:
        /*001c*/ 	.word	0x00000000
        /*0020*/ 	.short	0x0002
        /*0022*/ 	.short	0x0010
        /*0024*/ 	.byte	0x00, 0xf5, 0x21, 0x00


	//----- nvinfo : EIATTR_KPARAM_INFO
	.align		4
.L_11:
        /*0028*/ 	.byte	0x04, 0x17
        /*002a*/ 	.short	(.L_13 - .L_12)
.L_12:
        /*002c*/ 	.word	0x00000000
        /*0030*/ 	.short	0x0001
        /*0032*/ 	.short	0x0008
        /*0034*/ 	.byte	0x00, 0xf5, 0x21, 0x00


	//----- nvinfo : EIATTR_KPARAM_INFO
	.align		4
.L_13:
        /*0038*/ 	.byte	0x04, 0x17
        /*003a*/ 	.short	(.L_15 - .L_14)
.L_14:
        /*003c*/ 	.word	0x00000000
        /*0040*/ 	.short	0x0000
        /*0042*/ 	.short	0x0000
        /*0044*/ 	.byte	0x00, 0xf5, 0x21, 0x00


	//----- nvinfo : EIATTR_SPARSE_MMA_MASK
	.align		4
.L_15:
        /*0048*/ 	.byte	0x03, 0x50
        /*004a*/ 	.short	0x0000


	//----- nvinfo : EIATTR_MAXREG_COUNT
	.align		4
        /*004c*/ 	.byte	0x03, 0x1b
        /*004e*/ 	.short	0x00ff


	//----- nvinfo : EIATTR_MERCURY_ISA_VERSION
	.align		4
        /*0050*/ 	.byte	0x03, 0x5f
        /*0052*/ 	.short	0x0101


	//----- nvinfo : EIATTR_VRC_CTA_INIT_COUNT
	.align		4
        /*0054*/ 	.byte	0x02, 0x4a
	.zero		1
	.zero		1


	//----- nvinfo : EIATTR_EXIT_INSTR_OFFSETS
	.align		4
        /*0058*/ 	.byte	0x04, 0x1c
        /*005a*/ 	.short	(.L_17 - .L_16)


	//   ....[0]....
.L_16:
        /*005c*/ 	.word	0x00000090


	//   ....[1]....
        /*0060*/ 	.word	0x000001c0


	//----- nvinfo : EIATTR_CBANK_PARAM_SIZE
	.align		4
.L_17:
        /*0064*/ 	.byte	0x03, 0x19
        /*0066*/ 	.short	0x0020


	//----- nvinfo : EIATTR_PARAM_CBANK
	.align		4
        /*0068*/ 	.byte	0x04, 0x0a
        /*006a*/ 	.short	(.L_19 - .L_18)
	.align		4
.L_18:
        /*006c*/ 	.word	index@(.nv.constant0._Z10mult_tablePmS_S_m)
        /*0070*/ 	.short	0x0380
        /*0072*/ 	.short	0x0020


	//----- nvinfo : EIATTR_SW_WAR
	.align		4
.L_19:
        /*0074*/ 	.byte	0x04, 0x36
        /*0076*/ 	.short	(.L_21 - .L_20)
.L_20:
        /*0078*/ 	.word	0x00000008
.L_21:


//--------------------- .nv.callgraph             --------------------------
	.section	.nv.callgraph,"",@"SHT_CUDA_CALLGRAPH"
	.align	4
	.sectionentsize	8
	.align		4
        /*0000*/ 	.word	0x00000000
	.align		4
        /*0004*/ 	.word	0xffffffff
	.align		4
        /*0008*/ 	.word	0x00000000
	.align		4
        /*000c*/ 	.word	0xfffffffe
	.align		4
        /*0010*/ 	.word	0x00000000
	.align		4
        /*0014*/ 	.word	0xfffffffd
	.align		4
        /*0018*/ 	.word	0x00000000
	.align		4
        /*001c*/ 	.word	0xfffffffc


//--------------------- .text._Z10mult_tablePmS_S_m --------------------------
	.section	.text._Z10mult_tablePmS_S_m,"ax",@progbits
	.align	128
        .global         _Z10mult_tablePmS_S_m
        .type           _Z10mult_tablePmS_S_m,@function
        .size           _Z10mult_tablePmS_S_m,(.L_x_1 - _Z10mult_tablePmS_S_m)
        .other          _Z10mult_tablePmS_S_m,@"STO_CUDA_ENTRY STV_DEFAULT"
_Z10mult_tablePmS_S_m:
.text._Z10mult_tablePmS_S_m:
[----:B------:R-:W-:Y:S01]  /*0000*/  LDC R1, c[0x0][0x37c] ;  /* 0x0000df00ff017b82 */ /* 0x000fe20000000800 */
[----:B------:R-:W0:Y:S07]  /*0010*/  S2R R0, SR_TID.X ;  /* 0x0000000000007919 */ /* 0x000e2e0000002100 */
[----:B------:R-:W0:Y:S01]  /*0020*/  S2UR UR4, SR_CTAID.X ;  /* 0x00000000000479c3 */ /* 0x000e220000002500 */
[----:B------:R-:W1:Y:S07]  /*0030*/  LDCU.64 UR6, c[0x0][0x398] ;  /* 0x00007300ff0677ac */ /* 0x000e6e0008000a00 */
[----:B------:R-:W0:Y:S02]  /*0040*/  LDC R3, c[0x0][0x360] ;  /* 0x0000d800ff037b82 */ /* 0x000e240000000800 */
[----:B0-----:R-:W-:-:S05]  /*0050*/  IMAD R0, R3, UR4, R0 ;  /* 0x0000000403007c24 */ /* 0x001fca000f8e0200 */
[----:B-1----:R-:W-:Y:S02]  /*0060*/  ISETP.GE.U32.AND P0, PT, R0, UR6, PT ;  /* 0x0000000600007c0c */ /* 0x002fe4000bf06070 */
[----:B------:R-:W-:-:S04]  /*0070*/  SHF.R.S32.HI R3, RZ, 0x1f, R0 ;  /* 0x0000001fff037819 */ /* 0x000fc80000011400 */
[----:B------:R-:W-:-:S13]  /*0080*/  ISETP.GE.U32.AND.EX P0, PT, R3, UR7, PT, P0 ;  /* 0x0000000703007c0c */ /* 0x000fda000bf06100 */
[----:B------:R-:W-:Y:S05]  /*0090*/  @P0 EXIT ;  /* 0x000000000000094d */ /* 0x000fea0003800000 */
[----:B------:R-:W0:Y:S01]  /*00a0*/  LDCU.128 UR8, c[0x0][0x380] ;  /* 0x00007000ff0877ac */ /* 0x000e220008000c00 */
[C---:B------:R-:W-:Y:S01]  /*00b0*/  IMAD.SHL.U32 R8, R0.reuse, 0x8, RZ ;  /* 0x0000000800087824 */ /* 0x040fe200078e00ff */
[----:B------:R-:W-:Y:S01]  /*00c0*/  SHF.L.U64.HI R0, R0, 0x3, R3 ;  /* 0x0000000300007819 */ /* 0x000fe20000010203 */
[----:B------:R-:W1:Y:S01]  /*00d0*/  LDCU.64 UR4, c[0x0][0x358] ;  /* 0x00006b00ff0477ac */ /* 0x000e620008000a00 */
[----:B------:R-:W2:Y:S02]  /*00e0*/  LDCU.64 UR6, c[0x0][0x390] ;  /* 0x00007200ff0677ac */ /* 0x000ea40008000a00 */
[C---:B0-----:R-:W-:Y:S02]  /*00f0*/  IADD3 R2, P0, PT, R8.reuse, UR8, RZ ;  /* 0x0000000808027c10 */ /* 0x041fe4000ff1e0ff */
[----:B------:R-:W-:Y:S02]  /*0100*/  IADD3 R4, P1, PT, R8, UR10, RZ ;  /* 0x0000000a08047c10 */ /* 0x000fe4000ff3e0ff */
[----:B------:R-:W-:-:S02]  /*0110*/  IADD3.X R3, PT, PT, R0, UR9, RZ, P0, !PT ;  /* 0x0000000900037c10 */ /* 0x000fc400087fe4ff */
[----:B------:R-:W-:-:S04]  /*0120*/  IADD3.X R5, PT, PT, R0, UR11, RZ, P1, !PT ;  /* 0x0000000b00057c10 */ /* 0x000fc80008ffe4ff */
[----:B-1----:R-:W3:Y:S04]  /*0130*/  LDG.E.64 R2, desc[UR4][R2.64] ;  /* 0x0000000402027981 */ /* 0x002ee8000c1e1b00 */
[----:B------:R-:W3:Y:S01]  /*0140*/  LDG.E.64 R4, desc[UR4][R4.64] ;  /* 0x0000000404047981 */ /* 0x000ee2000c1e1b00 */
[----:B--2---:R-:W-:Y:S01]  /*0150*/  IADD3 R8, P0, PT, R8, UR6, RZ ;  /* 0x0000000608087c10 */ /* 0x004fe2000ff1e0ff */
[-C--:B---3--:R-:W-:Y:S02]  /*0160*/  IMAD R9, R5, R2.reuse, RZ ;  /* 0x0000000205097224 */ /* 0x088fe400078e02ff */
[----:B------:R-:W-:-:S04]  /*0170*/  IMAD.WIDE.U32 R6, R4, R2, RZ ;  /* 0x0000000204067225 */ /* 0x000fc800078e00ff */
[----:B------:R-:W-:Y:S01]  /*0180*/  IMAD R11, R3, R4, R9 ;  /* 0x00000004030b7224 */ /* 0x000fe200078e0209 */
[----:B------:R-:W-:-:S03]  /*0190*/  IADD3.X R9, PT, PT, R0, UR7, RZ, P0, !PT ;  /* 0x0000000700097c10 */ /* 0x000fc600087fe4ff */
[----:B------:R-:W-:-:S05]  /*01a0*/  IMAD.IADD R7, R7, 0x1, R11 ;  /* 0x0000000107077824 */ /* 0x000fca00078e020b */
[----:B------:R-:W-:Y:S01]  /*01b0*/  STG.E.64 desc[UR4][R8.64], R6 ;  /* 0x0000000608007986 */ /* 0x000fe2000c101b04 */
[----:B------:R-:W-:Y:S05]  /*01c0*/  EXIT ;  /* 0x000000000000794d */ /* 0x000fea0003800000 */
.L_x_0:
[----:B------:R-:W-:-:S00]  /*01d0*/  BRA `(.L_x_0) ;  /* 0xfffffffc00fc7947 */ /* 0x000fc0000383ffff */
[----:B------:R-:W-:-:S00]  /*01e0*/  NOP ;  /* 0x0000000000007918 */ /* 0x000fc00000000000 */
        /* <DEDUP_REMOVED lines=9> */
.L_x_1:


//--------------------- .nv.shared.reserved.0     --------------------------
	.section	.nv.shared.reserved.0,"aw",@nobits
	.weak		__nv_reservedSMEM_offset_0_alias
	.size		__nv_reservedSMEM_offset_0_alias, 0, 64
	.other		__nv_reservedSMEM_offset_0_alias,@"STO_CUDA_RESERVED_SHARED STV_DEFAULT"
__nv_reservedSMEM_offset_0_alias:
	.zero		0
	.zero		64


//--------------------- .nv.constant0._Z10mult_tablePmS_S_m --------------------------
	.section	.nv.constant0._Z10mult_tablePmS_S_m,"a",@progbits
	.sectionflags	@""
	.align	4
.nv.constant0._Z10mult_tablePmS_S_m:
	.zero		928


//--------------------- SYMBOLS --------------------------

	.type		.nv.reservedSmem.offset0,@object
	.size		.nv.reservedSmem.offset0,0x4
